	.headerflags	@"EF_CUDA_TEXMODE_UNIFIED EF_CUDA_64BIT_ADDRESS EF_CUDA_SM89 EF_CUDA_VIRTUAL_SM(EF_CUDA_SM89)"
	.elftype	@"ET_EXEC"


//--------------------- .nv.info                  --------------------------
	.section	.nv.info,"",@"SHT_CUDA_INFO"
	.align	4


	//----- nvinfo : EIATTR_REGCOUNT
	.align		4
        /*0000*/ 	.byte	0x04, 0x2f
        /*0002*/ 	.short	(.L_2 - .L_1)
	.align		4
.L_1:
        /*0004*/ 	.word	index@(triton__0d1d2d3d4de)
        /*0008*/ 	.word	0x00000016


	//----- nvinfo : EIATTR_MAX_STACK_SIZE
	.align		4
.L_2:
        /*000c*/ 	.byte	0x04, 0x23
        /*000e*/ 	.short	(.L_4 - .L_3)
	.align		4
.L_3:
        /*0010*/ 	.word	index@(triton__0d1d2d3d4de)
        /*0014*/ 	.word	0x00000000


	//----- nvinfo : EIATTR_MIN_STACK_SIZE
	.align		4
.L_4:
        /*0018*/ 	.byte	0x04, 0x12
        /*001a*/ 	.short	(.L_6 - .L_5)
	.align		4
.L_5:
        /*001c*/ 	.word	index@(triton__0d1d2d3d4de)
        /*0020*/ 	.word	0x00000000


	//----- nvinfo : EIATTR_FRAME_SIZE
	.align		4
.L_6:
        /*0024*/ 	.byte	0x04, 0x11
        /*0026*/ 	.short	(.L_8 - .L_7)
	.align		4
.L_7:
        /*0028*/ 	.word	index@(triton__0d1d2d3d4de)
        /*002c*/ 	.word	0x00000000
.L_8:


//--------------------- .nv.info.triton__0d1d2d3d4de --------------------------
	.section	.nv.info.triton__0d1d2d3d4de,"",@"SHT_CUDA_INFO"
	.align	4


	//----- nvinfo : EIATTR_CUDA_API_VERSION
	.align		4
        /*0000*/ 	.byte	0x04, 0x37
        /*0002*/ 	.short	(.L_10 - .L_9)
.L_9:
        /*0004*/ 	.word	0x0000007b


	//----- nvinfo : EIATTR_PARAM_CBANK
	.align		4
.L_10:
        /*0008*/ 	.byte	0x04, 0x0a
        /*000a*/ 	.short	(.L_12 - .L_11)
	.align		4
.L_11:
        /*000c*/ 	.word	index@(.nv.constant0.triton__0d1d2d3d4de)
        /*0010*/ 	.short	0x0160
        /*0012*/ 	.short	0x0024


	//----- nvinfo : EIATTR_CBANK_PARAM_SIZE
	.align		4
.L_12:
        /*0014*/ 	.byte	0x03, 0x19
        /*0016*/ 	.short	0x0024


	//----- nvinfo : EIATTR_KPARAM_INFO
	.align		4
        /*0018*/ 	.byte	0x04, 0x17
        /*001a*/ 	.short	(.L_14 - .L_13)
.L_13:
        /*001c*/ 	.word	0x00000000
        /*0020*/ 	.short	0x0004
        /*0022*/ 	.short	0x0020
        /*0024*/ 	.byte	0x00, 0xf0, 0x11, 0x00


	//----- nvinfo : EIATTR_KPARAM_INFO
	.align		4
.L_14:
        /*0028*/ 	.byte	0x04, 0x17
        /*002a*/ 	.short	(.L_16 - .L_15)
.L_15:
        /*002c*/ 	.word	0x00000000
        /*0030*/ 	.short	0x0003
        /*0032*/ 	.short	0x0018
        /*0034*/ 	.byte	0x00, 0xf0, 0x21, 0x00


	//----- nvinfo : EIATTR_KPARAM_INFO
	.align		4
.L_16:
        /*0038*/ 	.byte	0x04, 0x17
        /*003a*/ 	.short	(.L_18 - .L_17)
.L_17:
        /*003c*/ 	.word	0x00000000
        /*0040*/ 	.short	0x0002
        /*0042*/ 	.short	0x0010
        /*0044*/ 	.byte	0x00, 0xf0, 0x21, 0x00


	//----- nvinfo : EIATTR_KPARAM_INFO
	.align		4
.L_18:
        /*0048*/ 	.byte	0x04, 0x17
        /*004a*/ 	.short	(.L_20 - .L_19)
.L_19:
        /*004c*/ 	.word	0x00000000
        /*0050*/ 	.short	0x0001
        /*0052*/ 	.short	0x0008
        /*0054*/ 	.byte	0x00, 0xf0, 0x21, 0x00


	//----- nvinfo : EIATTR_KPARAM_INFO
	.align		4
.L_20:
        /*0058*/ 	.byte	0x04, 0x17
        /*005a*/ 	.short	(.L_22 - .L_21)
.L_21:
        /*005c*/ 	.word	0x00000000
        /*0060*/ 	.short	0x0000
        /*0062*/ 	.short	0x0000
        /*0064*/ 	.byte	0x00, 0xf0, 0x21, 0x00


	//----- nvinfo : EIATTR_MAXREG_COUNT
	.align		4
.L_22:
        /*0068*/ 	.byte	0x03, 0x1b
        /*006a*/ 	.short	0x00ff


	//----- nvinfo : EIATTR_EXIT_INSTR_OFFSETS
	.align		4
        /*006c*/ 	.byte	0x04, 0x1c
        /*006e*/ 	.short	(.L_24 - .L_23)


	//   ....[0]....
.L_23:
        /*0070*/ 	.word	0x00000740


	//----- nvinfo : EIATTR_MAX_THREADS
	.align		4
.L_24:
        /*0074*/ 	.byte	0x04, 0x05
        /*0076*/ 	.short	(.L_26 - .L_25)
.L_25:
        /*0078*/ 	.word	0x00000100
        /*007c*/ 	.word	0x00000001
        /*0080*/ 	.word	0x00000001
.L_26:


//--------------------- .nv.rel.action            --------------------------
	.section	.nv.rel.action,"",@"SHT_CUDA_RELOCINFO"
	.align	8
	.sectionentsize	8
        /*0000*/ 	.byte	0x73, 0x00, 0x00, 0x00, 0x00, 0x00, 0x00, 0x00, 0x00, 0x00, 0x00, 0x11, 0x25, 0x00, 0x05, 0x36


//--------------------- .nv.constant0.triton__0d1d2d3d4de --------------------------
	.section	.nv.constant0.triton__0d1d2d3d4de,"a",@progbits
	.align	4
.nv.constant0.triton__0d1d2d3d4de:
	.zero		388


//--------------------- .text.triton__0d1d2d3d4de --------------------------
	.section	.text.triton__0d1d2d3d4de,"ax",@progbits
	.sectioninfo	@"SHI_REGISTERS=22"
	.align	128
        .global         triton__0d1d2d3d4de
        .type           triton__0d1d2d3d4de,@function
        .size           triton__0d1d2d3d4de,(.L_x_1 - triton__0d1d2d3d4de)
        .other          triton__0d1d2d3d4de,@"STO_CUDA_ENTRY STV_DEFAULT"
triton__0d1d2d3d4de:
.text.triton__0d1d2d3d4de:
[----:B------:R-:W-:-:S02]  /*0000*/  MOV R1, c[0x0][0x28] ;  /* 0x00000a0000017a02 */ /* 0x000fc40000000f00 */
[----:B------:R-:W0:Y:S01]  /*0010*/  S2R R0, SR_TID.X ;  /* 0x0000000000007919 */ /* 0x000e220000002100 */
[----:B------:R-:W-:-:S03]  /*0020*/  ULDC.64 UR4, c[0x0][0x118] ;  /* 0x0000460000047ab9 */ /* 0x000fc60000000a00 */
[----:B------:R-:W1:Y:S01]  /*0030*/  S2R R3, SR_CTAID.X ;  /* 0x0000000000037919 */ /* 0x000e620000002500 */
[----:B0-----:R-:W-:-:S04]  /*0040*/  SHF.L.U32 R0, R0, 0x1, RZ ;  /* 0x0000000100007819 */ /* 0x001fc800000006ff */
[----:B------:R-:W-:-:S04]  /*0050*/  LOP3.LUT R0, R0, 0x1fe, RZ, 0xc0, !PT ;  /* 0x000001fe00007812 */ /* 0x000fc800078ec0ff */
[----:B-1----:R-:W-:-:S05]  /*0060*/  LEA R0, R3, R0, 0x9 ;  /* 0x0000000003007211 */ /* 0x002fca00078e48ff */
[----:B------:R-:W-:-:S05]  /*0070*/  IMAD.HI R2, R0, 0x66666667, RZ ;  /* 0x6666666700027827 */ /* 0x000fca00078e02ff */
[----:B------:R-:W-:-:S04]  /*0080*/  SHF.R.U32.HI R3, RZ, 0x1f, R2 ;  /* 0x0000001fff037819 */ /* 0x000fc80000011602 */
[----:B------:R-:W-:-:S05]  /*0090*/  LEA.HI.SX32 R3, R2, R3, 0x15 ;  /* 0x0000000302037211 */ /* 0x000fca00078faaff */
[----:B------:R-:W-:-:S04]  /*00a0*/  IMAD R8, R3, -0x1400, R0 ;  /* 0xffffec0003087824 */ /* 0x000fc800078e0200 */
[----:B------:R-:W-:Y:S01]  /*00b0*/  IMAD R10, R3, 0x2800, R8 ;  /* 0x00002800030a7824 */ /* 0x000fe200078e0208 */
[----:B------:R-:W-:Y:S02]  /*00c0*/  MOV R3, 0x2 ;  /* 0x0000000200037802 */ /* 0x000fe40000000f00 */
[----:B------:R-:W-:Y:S02]  /*00d0*/  IADD3 R14, R8, 0x1400, RZ ;  /* 0x00001400080e7810 */ /* 0x000fe40007ffe0ff */
[----:B------:R-:W-:-:S03]  /*00e0*/  IADD3 R16, R10, 0x1400, RZ ;  /* 0x000014000a107810 */ /* 0x000fc60007ffe0ff */
[----:B------:R-:W-:-:S04]  /*00f0*/  IMAD.WIDE.U32 R14, R14, R3, c[0x0][0x168] ;  /* 0x00005a000e0e7625 */ /* 0x000fc800078e0003 */
[CC--:B------:R-:W-:Y:S02]  /*0100*/  IMAD.WIDE R12, R16.reuse, R3.reuse, c[0x0][0x160] ;  /* 0x00005800100c7625 */ /* 0x0c0fe400078e0203 */
[----:B------:R-:W2:Y:S02]  /*0110*/  LDG.E.EL R14, [R14.64] ;  /* 0x000000040e0e7981 */ /* 0x000ea4000c2e1900 */
[-C--:B------:R-:W-:Y:S02]  /*0120*/  IMAD.WIDE R16, R16, R3.reuse, c[0x0][0x170] ;  /* 0x00005c0010107625 */ /* 0x080fe400078e0203 */
[----:B------:R-:W3:Y:S04]  /*0130*/  LDG.E R12, [R12.64] ;  /* 0x000000040c0c7981 */ /* 0x000ee8000c1e1900 */
[----:B------:R0:W4:Y:S01]  /*0140*/  LDG.E R16, [R16.64] ;  /* 0x0000000410107981 */ /* 0x000122000c1e1900 */
[----:B------:R-:W-:-:S04]  /*0150*/  IMAD.WIDE R8, R8, R3, c[0x0][0x168] ;  /* 0x00005a0008087625 */ /* 0x000fc800078e0203 */
[CC--:B------:R-:W-:Y:S01]  /*0160*/  IMAD.WIDE R6, R10.reuse, R3.reuse, c[0x0][0x160] ;  /* 0x000058000a067625 */ /* 0x0c0fe200078e0203 */
[----:B------:R1:W5:Y:S03]  /*0170*/  LDG.E.EL R2, [R8.64] ;  /* 0x0000000408027981 */ /* 0x000366000c2e1900 */
[----:B------:R-:W-:Y:S01]  /*0180*/  IMAD.WIDE R10, R10, R3, c[0x0][0x170] ;  /* 0x00005c000a0a7625 */ /* 0x000fe200078e0203 */
[----:B------:R1:W5:Y:S04]  /*0190*/  LDG.E R4, [R6.64] ;  /* 0x0000000406047981 */ /* 0x000368000c1e1900 */
[----:B------:R1:W5:Y:S01]  /*01a0*/  LDG.E R5, [R10.64] ;  /* 0x000000040a057981 */ /* 0x000362000c1e1900 */
[----:B0-----:R-:W-:-:S02]  /*01b0*/  MOV R17, 0xb9f560b9 ;  /* 0xb9f560b900117802 */ /* 0x001fc40000000f00 */
[----:B-1----:R-:W-:Y:S01]  /*01c0*/  MOV R11, 0x3789ca3c ;  /* 0x3789ca3c000b7802 */ /* 0x002fe20000000f00 */
[--C-:B--2---:R-:W-:Y:S02]  /*01d0*/  HADD2.F32 R18, -RZ, R14.reuse.H0_H0 ;  /* 0x2000000eff127230 */ /* 0x104fe40000004100 */
[----:B------:R-:W-:Y:S02]  /*01e0*/  HADD2.F32 R19, -RZ, R14.H1_H1 ;  /* 0x3000000eff137230 */ /* 0x000fe40000004100 */
[--C-:B---3--:R-:W-:Y:S02]  /*01f0*/  HADD2.F32 R15, -RZ, R12.reuse.H0_H0 ;  /* 0x2000000cff0f7230 */ /* 0x108fe40000004100 */
[----:B------:R-:W-:Y:S02]  /*0200*/  HADD2.F32 R12, -RZ, R12.H1_H1 ;  /* 0x3000000cff0c7230 */ /* 0x000fe40000004100 */
[--C-:B----4-:R-:W-:Y:S01]  /*0210*/  HADD2.F32 R13, -RZ, R16.reuse.H0_H0 ;  /* 0x20000010ff0d7230 */ /* 0x110fe20000004100 */
[----:B------:R-:W-:Y:S01]  /*0220*/  FADD R18, R15, R18 ;  /* 0x000000120f127221 */ /* 0x000fe20000000000 */
[----:B------:R-:W-:Y:S01]  /*0230*/  HADD2.F32 R16, -RZ, R16.H1_H1 ;  /* 0x30000010ff107230 */ /* 0x000fe20000004100 */
[----:B------:R-:W-:Y:S01]  /*0240*/  FADD R19, R12, R19 ;  /* 0x000000130c137221 */ /* 0x000fe20000000000 */
[----:B------:R-:W-:Y:S01]  /*0250*/  MOV R12, 0xb9f560b9 ;  /* 0xb9f560b9000c7802 */ /* 0x000fe20000000f00 */
[----:B------:R-:W-:Y:S01]  /*0260*/  FFMA R6, R13, 0.125, R18 ;  /* 0x3e0000000d067823 */ /* 0x000fe20000000012 */
[----:B------:R-:W-:Y:S01]  /*0270*/  MOV R15, 0x3789ca3c ;  /* 0x3789ca3c000f7802 */ /* 0x000fe20000000f00 */
[----:B------:R-:W-:Y:S01]  /*0280*/  FFMA R8, R16, 0.125, R19 ;  /* 0x3e00000010087823 */ /* 0x000fe20000000013 */
[----:B------:R-:W-:Y:S01]  /*0290*/  MOV R13, 0x3bac840b ;  /* 0x3bac840b000d7802 */ /* 0x000fe20000000f00 */
[----:B------:R-:W-:Y:S01]  /*02a0*/  FMUL R7, R6, 0.70710676908493041992 ;  /* 0x3f3504f306077820 */ /* 0x000fe20000400000 */
[----:B------:R-:W-:Y:S01]  /*02b0*/  MOV R19, 0x3bac840b ;  /* 0x3bac840b00137802 */ /* 0x000fe20000000f00 */
[----:B------:R-:W-:Y:S01]  /*02c0*/  FMUL R9, R8, 0.70710676908493041992 ;  /* 0x3f3504f308097820 */ /* 0x000fe20000400000 */
[----:B------:R-:W-:Y:S01]  /*02d0*/  FMUL R6, R6, 0.5 ;  /* 0x3f00000006067820 */ /* 0x000fe20000400000 */
[----:B------:R-:W-:Y:S01]  /*02e0*/  FADD.FTZ R14, |R7|, -RZ ;  /* 0x800000ff070e7221 */ /* 0x000fe20000010200 */
[----:B------:R-:W-:Y:S01]  /*02f0*/  FMUL R8, R8, 0.5 ;  /* 0x3f00000008087820 */ /* 0x000fe20000400000 */
[----:B------:R-:W-:-:S03]  /*0300*/  FADD.FTZ R10, |R9|, -RZ ;  /* 0x800000ff090a7221 */ /* 0x000fc60000010200 */
[----:B------:R-:W-:Y:S02]  /*0310*/  FSETP.GE.AND P0, PT, R14, 1.0029599666595458984, PT ;  /* 0x3f8060fe0e00780b */ /* 0x000fe40003f06000 */
[----:B------:R-:W-:-:S11]  /*0320*/  FSETP.GE.AND P1, PT, R10, 1.0029599666595458984, PT ;  /* 0x3f8060fe0a00780b */ /* 0x000fd60003f26000 */
[----:B------:R-:W-:Y:S01]  /*0330*/  @!P0 MOV R11, 0x38b1e96a ;  /* 0x38b1e96a000b8802 */ /* 0x000fe20000000f00 */
[----:B------:R-:W-:Y:S01]  /*0340*/  @!P0 FMUL R14, R7, R7 ;  /* 0x00000007070e8220 */ /* 0x000fe20000400000 */
[----:B------:R-:W-:Y:S01]  /*0350*/  @!P0 MOV R12, 0xba574d20 ;  /* 0xba574d20000c8802 */ /* 0x000fe20000000f00 */
[----:B------:R-:W-:Y:S01]  /*0360*/  @!P1 FMUL R10, R9, R9 ;  /* 0x00000009090a9220 */ /* 0x000fe20000400000 */
[----:B------:R-:W-:Y:S02]  /*0370*/  @!P1 MOV R15, 0x38b1e96a ;  /* 0x38b1e96a000f9802 */ /* 0x000fe40000000f00 */
[----:B------:R-:W-:Y:S01]  /*0380*/  @!P1 MOV R17, 0xba574d20 ;  /* 0xba574d2000119802 */ /* 0x000fe20000000f00 */
[----:B------:R-:W-:Y:S01]  /*0390*/  FFMA.FTZ R12, R14, R11, R12 ;  /* 0x0000000b0e0c7223 */ /* 0x000fe2000001000c */
[----:B------:R-:W-:Y:S02]  /*03a0*/  @!P0 MOV R13, 0x3baad5ea ;  /* 0x3baad5ea000d8802 */ /* 0x000fe40000000f00 */
[----:B------:R-:W-:Y:S01]  /*03b0*/  @!P1 MOV R19, 0x3baad5ea ;  /* 0x3baad5ea00139802 */ /* 0x000fe20000000f00 */
[----:B------:R-:W-:Y:S01]  /*03c0*/  FFMA.FTZ R18, R10, R15, R17 ;  /* 0x0000000f0a127223 */ /* 0x000fe20000010011 */
[----:B------:R-:W-:Y:S01]  /*03d0*/  MOV R11, 0xbd0c8162 ;  /* 0xbd0c8162000b7802 */ /* 0x000fe20000000f00 */
[----:B------:R-:W-:Y:S01]  /*03e0*/  FFMA.FTZ R16, R12, R14, R13 ;  /* 0x0000000e0c107223 */ /* 0x000fe2000001000d */
[----:B------:R-:W-:Y:S01]  /*03f0*/  MOV R15, 0xbd0c8162 ;  /* 0xbd0c8162000f7802 */ /* 0x000fe20000000f00 */
[----:B------:R-:W-:Y:S01]  /*0400*/  FFMA.FTZ R18, R18, R10, R19 ;  /* 0x0000000a12127223 */ /* 0x000fe20000010013 */
[----:B------:R-:W-:-:S02]  /*0410*/  @!P0 MOV R11, 0xbcdc1be7 ;  /* 0xbcdc1be7000b8802 */ /* 0x000fc40000000f00 */
[----:B------:R-:W-:Y:S02]  /*0420*/  @!P1 MOV R15, 0xbcdc1be7 ;  /* 0xbcdc1be7000f9802 */ /* 0x000fe40000000f00 */
[----:B------:R-:W-:Y:S01]  /*0430*/  MOV R12, 0x3e1cf906 ;  /* 0x3e1cf906000c7802 */ /* 0x000fe20000000f00 */
[----:B------:R-:W-:Y:S01]  /*0440*/  FFMA.FTZ R11, R16, R14, R11 ;  /* 0x0000000e100b7223 */ /* 0x000fe2000001000b */
[----:B------:R-:W-:Y:S01]  /*0450*/  @!P0 MOV R12, 0x3de718af ;  /* 0x3de718af000c8802 */ /* 0x000fe20000000f00 */
[----:B------:R-:W-:Y:S01]  /*0460*/  FFMA.FTZ R18, R18, R10, R15 ;  /* 0x0000000a12127223 */ /* 0x000fe2000001000f */
[----:B------:R-:W-:Y:S02]  /*0470*/  MOV R15, 0x3e1cf906 ;  /* 0x3e1cf906000f7802 */ /* 0x000fe40000000f00 */
        /* <DEDUP_REMOVED lines=8> */
[----:B------:R-:W-:Y:S01]  /*0500*/  MOV R11, 0x3f20d842 ;  /* 0x3f20d842000b7802 */ /* 0x000fe20000000f00 */
[--C-:B-----5:R-:W-:Y:S01]  /*0510*/  HADD2.F32 R15, -RZ, R2.reuse.H1_H1 ;  /* 0x30000002ff0f7230 */ /* 0x120fe20000004100 */
[----:B------:R-:W-:Y:S01]  /*0520*/  @!P0 MOV R11, 0x3e0375d3 ;  /* 0x3e0375d3000b8802 */ /* 0x000fe20000000f00 */
[----:B------:R-:W-:Y:S01]  /*0530*/  FFMA.FTZ R18, R18, R10, R17 ;  /* 0x0000000a12127223 */ /* 0x000fe20000010011 */
[----:B------:R-:W-:Y:S01]  /*0540*/  MOV R13, 0x3f20d842 ;  /* 0x3f20d842000d7802 */ /* 0x000fe20000000f00 */
[----:B------:R-:W-:Y:S01]  /*0550*/  HADD2.F32 R17, -RZ, R2.H0_H0 ;  /* 0x20000002ff117230 */ /* 0x000fe20000004100 */
[----:B------:R-:W-:Y:S01]  /*0560*/  @!P1 MOV R13, 0x3e0375d3 ;  /* 0x3e0375d3000d9802 */ /* 0x000fe20000000f00 */
[----:B------:R-:W-:Y:S01]  /*0570*/  FFMA.FTZ R11, R12, R14, R11 ;  /* 0x0000000e0c0b7223 */ /* 0x000fe2000001000b */
[----:B------:R-:W-:Y:S01]  /*0580*/  FSEL R16, -R14, R7, P0 ;  /* 0x000000070e107208 */ /* 0x000fe20000000100 */
[--C-:B------:R-:W-:Y:S01]  /*0590*/  HADD2.F32 R14, -RZ, R4.reuse.H0_H0 ;  /* 0x20000004ff0e7230 */ /* 0x100fe20000004100 */
[----:B------:R-:W-:Y:S01]  /*05a0*/  FSEL R12, -R10, R9, P1 ;  /* 0x000000090a0c7208 */ /* 0x000fe20000800100 */
[----:B------:R-:W-:Y:S01]  /*05b0*/  FFMA.FTZ R13, R18, R10, R13 ;  /* 0x0000000a120d7223 */ /* 0x000fe2000001000d */
[----:B------:R-:W-:Y:S01]  /*05c0*/  HADD2.F32 R4, -RZ, R4.H1_H1 ;  /* 0x30000004ff047230 */ /* 0x000fe20000004100 */
[----:B------:R-:W-:Y:S01]  /*05d0*/  FFMA.FTZ R11, R11, R16, R16 ;  /* 0x000000100b0b7223 */ /* 0x000fe20000010010 */
[----:B------:R-:W-:Y:S01]  /*05e0*/  FADD R14, R14, R17 ;  /* 0x000000110e0e7221 */ /* 0x000fe20000000000 */
[----:B------:R-:W-:-:S02]  /*05f0*/  FFMA.FTZ R12, R13, R12, R12 ;  /* 0x0000000c0d0c7223 */ /* 0x000fc4000001000c */
[----:B------:R-:W0:Y:S01]  /*0600*/  @P0 MUFU.EX2 R10, R11 ;  /* 0x0000000b000a0308 */ /* 0x000e220000000800 */
[----:B------:R-:W-:-:S07]  /*0610*/  FADD R4, R4, R15 ;  /* 0x0000000f04047221 */ /* 0x000fce0000000000 */
[----:B------:R-:W1:Y:S01]  /*0620*/  @P1 MUFU.EX2 R13, R12 ;  /* 0x0000000c000d1308 */ /* 0x000e620000000800 */
[----:B0-----:R-:W-:-:S05]  /*0630*/  @P0 FADD R10, -R10, 1 ;  /* 0x3f8000000a0a0421 */ /* 0x001fca0000000100 */
[----:B------:R-:W-:Y:S01]  /*0640*/  @P0 LOP3.LUT R11, R10, 0x80000000, R7, 0xf8, !PT ;  /* 0x800000000a0b0812 */ /* 0x000fe200078ef807 */
[----:B------:R-:W-:Y:S01]  /*0650*/  HADD2.F32 R7, -RZ, R5.H0_H0 ;  /* 0x20000005ff077230 */ /* 0x000fe20000004100 */
[----:B-1----:R-:W-:-:S03]  /*0660*/  @P1 FADD R2, -R13, 1 ;  /* 0x3f8000000d021421 */ /* 0x002fc60000000100 */
[----:B------:R-:W-:Y:S01]  /*0670*/  FADD R11, R11, 1 ;  /* 0x3f8000000b0b7421 */ /* 0x000fe20000000000 */
[----:B------:R-:W-:Y:S01]  /*0680*/  FFMA R7, R7, 0.125, R14 ;  /* 0x3e00000007077823 */ /* 0x000fe2000000000e */
[----:B------:R-:W-:Y:S01]  /*0690*/  @P1 LOP3.LUT R12, R2, 0x80000000, R9, 0xf8, !PT ;  /* 0x80000000020c1812 */ /* 0x000fe200078ef809 */
[----:B------:R-:W-:Y:S01]  /*06a0*/  HADD2.F32 R9, -RZ, R5.H1_H1 ;  /* 0x30000005ff097230 */ /* 0x000fe20000004100 */
[----:B------:R-:W-:Y:S01]  /*06b0*/  FMUL R6, R6, R11 ;  /* 0x0000000b06067220 */ /* 0x000fe20000400000 */
[----:B------:R-:W-:Y:S02]  /*06c0*/  IMAD.WIDE R2, R0, R3, c[0x0][0x178] ;  /* 0x00005e0000027625 */ /* 0x000fe400078e0203 */
[----:B------:R-:W-:Y:S01]  /*06d0*/  FADD R5, R12, 1 ;  /* 0x3f8000000c057421 */ /* 0x000fe20000000000 */
[----:B------:R-:W-:Y:S01]  /*06e0*/  FFMA R4, R9, 0.125, R4 ;  /* 0x3e00000009047823 */ /* 0x000fe20000000004 */
[----:B------:R-:W-:Y:S02]  /*06f0*/  FMUL R6, R7, R6 ;  /* 0x0000000607067220 */ /* 0x000fe40000400000 */
[----:B------:R-:W-:-:S04]  /*0700*/  FMUL R5, R8, R5 ;  /* 0x0000000508057220 */ /* 0x000fc80000400000 */
[----:B------:R-:W-:-:S05]  /*0710*/  FMUL R5, R4, R5 ;  /* 0x0000000504057220 */ /* 0x000fca0000400000 */
[----:B------:R-:W-:-:S05]  /*0720*/  F2FP.F16.F32.PACK_AB R5, R5, R6 ;  /* 0x000000060505723e */ /* 0x000fca00000000ff */
[----:B------:R-:W-:Y:S01]  /*0730*/  STG.E [R2.64], R5 ;  /* 0x0000000502007986 */ /* 0x000fe2000c101904 */
[----:B------:R-:W-:Y:S05]  /*0740*/  EXIT ;  /* 0x000000000000794d */ /* 0x000fea0003800000 */
.L_x_0:
[----:B------:R-:W-:-:S00]  /*0750*/  BRA `(.L_x_0) ;  /* 0xfffffff000007947 */ /* 0x000fc0000383ffff */
[----:B------:R-:W-:-:S00]  /*0760*/  NOP ;  /* 0x0000000000007918 */ /* 0x000fc00000000000 */
        /* <DEDUP_REMOVED lines=9> */
.L_x_1:


//--------------------- .nv.global.init           --------------------------
	.section	.nv.global.init,"aw",@progbits
.nv.global.init:
	.type		_$_str,@object
	.size		_$_str,(.L_0 - _$_str)
_$_str:
        /*0000*/ 	.byte	0x5f, 0x5f, 0x43, 0x55, 0x44, 0x41, 0x5f, 0x46, 0x54, 0x5a, 0x00
.L_0:
